//
// Generated by NVIDIA NVVM Compiler
//
// Compiler Build ID: CL-36424714
// Cuda compilation tools, release 13.0, V13.0.88
// Based on NVVM 20.0.0
//

.version 9.0
.target sm_100
.address_size 64

	// .globl	_Z11computeAxpyPii

.visible .entry _Z11computeAxpyPii(
	.param .u64 .ptr .align 1 _Z11computeAxpyPii_param_0,
	.param .u32 _Z11computeAxpyPii_param_1
)
{


	ret;

}


// ===== COMPILED SASS (sm_100) =====

	.target	sm_100

	.elftype	@"ET_EXEC"


//--------------------- .note.nv.tkinfo           --------------------------
	.section	.note.nv.tkinfo,"",@"SHT_NOTE"
	.sectionflags	@"SHF_NOTE_NV_TKINFO"
	.tkinfo
        /*0018*/ 	.word	0x00000002
        /*0030*/ 	.string	""
        /*0030*/ 	.string	"ptxas"
        /*0030*/ 	.string	"Cuda compilation tools, release 13.0, V13.0.88"
        /*0030*/ 	.string	"Build cuda_13.0.r13.0/compiler.36424714_0"
        /*0030*/ 	.string	"-arch sm_100 -m 64 "



//--------------------- .note.nv.cuinfo           --------------------------
	.section	.note.nv.cuinfo,"",@"SHT_NOTE"
	.sectionflags	@"SHF_NOTE_NV_CUINFO"
        /*0018*/ 	.short	0x0002
        /*001a*/ 	.short	0x0064
        /*001c*/ 	.short	0x0082
	.zero		2


//--------------------- .nv.info                  --------------------------
	.section	.nv.info,"",@"SHT_CUDA_INFO"
	.align	4


	//----- nvinfo : EIATTR_REGCOUNT
	.align		4
        /*0000*/ 	.byte	0x04, 0x2f
        /*0002*/ 	.short	(.L_1 - .L_0)
	.align		4
.L_0:
        /*0004*/ 	.word	index@(_Z11computeAxpyPii)
        /*0008*/ 	.word	0x00000004


	//----- nvinfo : EIATTR_FRAME_SIZE
	.align		4
.L_1:
        /*000c*/ 	.byte	0x04, 0x11
        /*000e*/ 	.short	(.L_3 - .L_2)
	.align		4
.L_2:
        /*0010*/ 	.word	index@(_Z11computeAxpyPii)
        /*0014*/ 	.word	0x00000000


	//----- nvinfo : EIATTR_MIN_STACK_SIZE
	.align		4
.L_3:
        /*0018*/ 	.byte	0x04, 0x12
        /*001a*/ 	.short	(.L_5 - .L_4)
	.align		4
.L_4:
        /*001c*/ 	.word	index@(_Z11computeAxpyPii)
        /*0020*/ 	.word	0x00000000
.L_5:


//--------------------- .nv.compat                --------------------------
	.section	.nv.compat,"",@"SHT_CUDA_COMPAT_INFO"
	.align	4
        /*0000*/ 	.byte	0x02, 0x09, 0x00, 0x00, 0x02, 0x02, 0x01, 0x00, 0x02, 0x05, 0x05, 0x00, 0x03, 0x07, 0x01, 0x01
        /*0010*/ 	.byte	0x02, 0x03, 0x00, 0x00, 0x02, 0x06, 0x01, 0x00, 0x04, 0x0b, 0x08, 0x00, 0x09, 0x00, 0x00, 0x00
        /*0020*/ 	.byte	0x00, 0x00, 0x00, 0x00


//--------------------- .nv.info._Z11computeAxpyPii --------------------------
	.section	.nv.info._Z11computeAxpyPii,"",@"SHT_CUDA_INFO"
	.sectionflags	@""
	.align	4


	//----- nvinfo : EIATTR_CUDA_API_VERSION
	.align		4
        /*0000*/ 	.byte	0x04, 0x37
        /*0002*/ 	.short	(.L_7 - .L_6)
.L_6:
        /*0004*/ 	.word	0x00000082


	//----- nvinfo : EIATTR_KPARAM_INFO
	.align		4
.L_7:
        /*0008*/ 	.byte	0x04, 0x17
        /*000a*/ 	.short	(.L_9 - .L_8)
.L_8:
        /*000c*/ 	.word	0x00000000
        /*0010*/ 	.short	0x0001
        /*0012*/ 	.short	0x0008
        /*0014*/ 	.byte	0x00, 0xf0, 0x11, 0x00


	//----- nvinfo : EIATTR_KPARAM_INFO
	.align		4
.L_9:
        /*0018*/ 	.byte	0x04, 0x17
        /*001a*/ 	.short	(.L_11 - .L_10)
.L_10:
        /*001c*/ 	.word	0x00000000
        /*0020*/ 	.short	0x0000
        /*0022*/ 	.short	0x0000
        /*0024*/ 	.byte	0x00, 0xf5, 0x21, 0x00


	//----- nvinfo : EIATTR_SPARSE_MMA_MASK
	.align		4
.L_11:
        /*0028*/ 	.byte	0x03, 0x50
        /*002a*/ 	.short	0x0000


	//----- nvinfo : EIATTR_MAXREG_COUNT
	.align		4
        /*002c*/ 	.byte	0x03, 0x1b
        /*002e*/ 	.short	0x00ff


	//----- nvinfo : EIATTR_MERCURY_ISA_VERSION
	.align		4
        /*0030*/ 	.byte	0x03, 0x5f
        /*0032*/ 	.short	0x0101


	//----- nvinfo : EIATTR_VRC_CTA_INIT_COUNT
	.align		4
        /*0034*/ 	.byte	0x02, 0x4a
	.zero		1
	.zero		1


	//----- nvinfo : EIATTR_EXIT_INSTR_OFFSETS
	.align		4
        /*0038*/ 	.byte	0x04, 0x1c
        /*003a*/ 	.short	(.L_13 - .L_12)


	//   ....[0]....
.L_12:
        /*003c*/ 	.word	0x00000010


	//----- nvinfo : EIATTR_CBANK_PARAM_SIZE
	.align		4
.L_13:
        /*0040*/ 	.byte	0x03, 0x19
        /*0042*/ 	.short	0x000c


	//----- nvinfo : EIATTR_PARAM_CBANK
	.align		4
        /*0044*/ 	.byte	0x04, 0x0a
        /*0046*/ 	.short	(.L_15 - .L_14)
	.align		4
.L_14:
        /*0048*/ 	.word	index@(.nv.constant0._Z11computeAxpyPii)
        /*004c*/ 	.short	0x0380
        /*004e*/ 	.short	0x000c


	//----- nvinfo : EIATTR_SW_WAR
	.align		4
.L_15:
        /*0050*/ 	.byte	0x04, 0x36
        /*0052*/ 	.short	(.L_17 - .L_16)
.L_16:
        /*0054*/ 	.word	0x00000008
.L_17:


//--------------------- .nv.callgraph             --------------------------
	.section	.nv.callgraph,"",@"SHT_CUDA_CALLGRAPH"
	.align	4
	.sectionentsize	8
	.align		4
        /*0000*/ 	.word	0x00000000
	.align		4
        /*0004*/ 	.word	0xffffffff
	.align		4
        /*0008*/ 	.word	0x00000000
	.align		4
        /*000c*/ 	.word	0xfffffffe
	.align		4
        /*0010*/ 	.word	0x00000000
	.align		4
        /*0014*/ 	.word	0xfffffffd
	.align		4
        /*0018*/ 	.word	0x00000000
	.align		4
        /*001c*/ 	.word	0xfffffffc


//--------------------- .text._Z11computeAxpyPii  --------------------------
	.section	.text._Z11computeAxpyPii,"ax",@progbits
	.align	128
        .global         _Z11computeAxpyPii
        .type           _Z11computeAxpyPii,@function
        .size           _Z11computeAxpyPii,(.L_x_1 - _Z11computeAxpyPii)
        .other          _Z11computeAxpyPii,@"STO_CUDA_ENTRY STV_DEFAULT"
_Z11computeAxpyPii:
.text._Z11computeAxpyPii:
[----:B------:R-:W-:Y:S01]  /*0000*/  LDC R1, c[0x0][0x37c] ;  /* 0x0000df00ff017b82 */ /* 0x000fe20000000800 */
[----:B------:R-:W-:Y:S05]  /*0010*/  EXIT ;  /* 0x000000000000794d */ /* 0x000fea0003800000 */
.L_x_0:
[----:B------:R-:W-:-:S00]  /*0020*/  BRA `(.L_x_0) ;  /* 0xfffffffc00fc7947 */ /* 0x000fc0000383ffff */
[----:B------:R-:W-:-:S00]  /*0030*/  NOP ;  /* 0x0000000000007918 */ /* 0x000fc00000000000 */
        /* <DEDUP_REMOVED lines=12> */
.L_x_1:


//--------------------- .nv.shared.reserved.0     --------------------------
	.section	.nv.shared.reserved.0,"aw",@nobits
	.weak		__nv_reservedSMEM_offset_0_alias
	.size		__nv_reservedSMEM_offset_0_alias, 0, 64
	.other		__nv_reservedSMEM_offset_0_alias,@"STO_CUDA_RESERVED_SHARED STV_DEFAULT"
__nv_reservedSMEM_offset_0_alias:
	.zero		0
	.zero		64


//--------------------- .nv.constant0._Z11computeAxpyPii --------------------------
	.section	.nv.constant0._Z11computeAxpyPii,"a",@progbits
	.sectionflags	@""
	.align	4
.nv.constant0._Z11computeAxpyPii:
	.zero		908


//--------------------- SYMBOLS --------------------------

	.type		.nv.reservedSmem.offset0,@object
	.size		.nv.reservedSmem.offset0,0x4
